//
// Generated by NVIDIA NVVM Compiler
//
// Compiler Build ID: CL-36424714
// Cuda compilation tools, release 13.0, V13.0.88
// Based on NVVM 20.0.0
//

.version 9.0
.target sm_100
.address_size 64

	// .globl	_Z15spmv_csr_kernelPKfPKiS2_S0_Pfi

.visible .entry _Z15spmv_csr_kernelPKfPKiS2_S0_Pfi(
	.param .u64 .ptr .align 1 _Z15spmv_csr_kernelPKfPKiS2_S0_Pfi_param_0,
	.param .u64 .ptr .align 1 _Z15spmv_csr_kernelPKfPKiS2_S0_Pfi_param_1,
	.param .u64 .ptr .align 1 _Z15spmv_csr_kernelPKfPKiS2_S0_Pfi_param_2,
	.param .u64 .ptr .align 1 _Z15spmv_csr_kernelPKfPKiS2_S0_Pfi_param_3,
	.param .u64 .ptr .align 1 _Z15spmv_csr_kernelPKfPKiS2_S0_Pfi_param_4,
	.param .u32 _Z15spmv_csr_kernelPKfPKiS2_S0_Pfi_param_5
)
{
	.reg .pred 	%p<11>;
	.reg .b32 	%r<65>;
	.reg .b32 	%f<112>;
	.reg .b64 	%rd<87>;

	ld.param.u64 	%rd8, [_Z15spmv_csr_kernelPKfPKiS2_S0_Pfi_param_0];
	ld.param.u64 	%rd9, [_Z15spmv_csr_kernelPKfPKiS2_S0_Pfi_param_1];
	ld.param.u64 	%rd6, [_Z15spmv_csr_kernelPKfPKiS2_S0_Pfi_param_2];
	ld.param.u64 	%rd10, [_Z15spmv_csr_kernelPKfPKiS2_S0_Pfi_param_3];
	ld.param.u64 	%rd7, [_Z15spmv_csr_kernelPKfPKiS2_S0_Pfi_param_4];
	ld.param.u32 	%r23, [_Z15spmv_csr_kernelPKfPKiS2_S0_Pfi_param_5];
	cvta.to.global.u64 	%rd1, %rd10;
	cvta.to.global.u64 	%rd2, %rd8;
	cvta.to.global.u64 	%rd3, %rd9;
	mov.u32 	%r24, %ctaid.x;
	mov.u32 	%r25, %ntid.x;
	mov.u32 	%r26, %tid.x;
	mad.lo.s32 	%r1, %r24, %r25, %r26;
	setp.ge.s32 	%p1, %r1, %r23;
	@%p1 bra 	$L__BB0_15;
	cvta.to.global.u64 	%rd11, %rd6;
	mul.wide.s32 	%rd12, %r1, 4;
	add.s64 	%rd13, %rd11, %rd12;
	ld.global.u32 	%r60, [%rd13];
	ld.global.u32 	%r3, [%rd13+4];
	setp.ge.s32 	%p2, %r60, %r3;
	mov.f32 	%f111, 0f00000000;
	@%p2 bra 	$L__BB0_14;
	sub.s32 	%r4, %r3, %r60;
	and.b32  	%r5, %r4, 15;
	sub.s32 	%r27, %r60, %r3;
	setp.gt.u32 	%p3, %r27, -16;
	mov.f32 	%f111, 0f00000000;
	@%p3 bra 	$L__BB0_5;
	and.b32  	%r28, %r4, -16;
	neg.s32 	%r58, %r28;
	add.s64 	%rd4, %rd3, 32;
	add.s64 	%rd5, %rd2, 32;
	mov.f32 	%f111, 0f00000000;
$L__BB0_4:
	.pragma "nounroll";
	mul.wide.s32 	%rd14, %r60, 4;
	add.s64 	%rd15, %rd4, %rd14;
	add.s64 	%rd16, %rd5, %rd14;
	ld.global.u32 	%r29, [%rd15+-32];
	ld.global.f32 	%f18, [%rd16+-32];
	mul.wide.s32 	%rd17, %r29, 4;
	add.s64 	%rd18, %rd1, %rd17;
	ld.global.f32 	%f19, [%rd18];
	fma.rn.f32 	%f20, %f18, %f19, %f111;
	ld.global.u32 	%r30, [%rd15+-28];
	ld.global.f32 	%f21, [%rd16+-28];
	mul.wide.s32 	%rd19, %r30, 4;
	add.s64 	%rd20, %rd1, %rd19;
	ld.global.f32 	%f22, [%rd20];
	fma.rn.f32 	%f23, %f21, %f22, %f20;
	ld.global.u32 	%r31, [%rd15+-24];
	ld.global.f32 	%f24, [%rd16+-24];
	mul.wide.s32 	%rd21, %r31, 4;
	add.s64 	%rd22, %rd1, %rd21;
	ld.global.f32 	%f25, [%rd22];
	fma.rn.f32 	%f26, %f24, %f25, %f23;
	ld.global.u32 	%r32, [%rd15+-20];
	ld.global.f32 	%f27, [%rd16+-20];
	mul.wide.s32 	%rd23, %r32, 4;
	add.s64 	%rd24, %rd1, %rd23;
	ld.global.f32 	%f28, [%rd24];
	fma.rn.f32 	%f29, %f27, %f28, %f26;
	ld.global.u32 	%r33, [%rd15+-16];
	ld.global.f32 	%f30, [%rd16+-16];
	mul.wide.s32 	%rd25, %r33, 4;
	add.s64 	%rd26, %rd1, %rd25;
	ld.global.f32 	%f31, [%rd26];
	fma.rn.f32 	%f32, %f30, %f31, %f29;
	ld.global.u32 	%r34, [%rd15+-12];
	ld.global.f32 	%f33, [%rd16+-12];
	mul.wide.s32 	%rd27, %r34, 4;
	add.s64 	%rd28, %rd1, %rd27;
	ld.global.f32 	%f34, [%rd28];
	fma.rn.f32 	%f35, %f33, %f34, %f32;
	ld.global.u32 	%r35, [%rd15+-8];
	ld.global.f32 	%f36, [%rd16+-8];
	mul.wide.s32 	%rd29, %r35, 4;
	add.s64 	%rd30, %rd1, %rd29;
	ld.global.f32 	%f37, [%rd30];
	fma.rn.f32 	%f38, %f36, %f37, %f35;
	ld.global.u32 	%r36, [%rd15+-4];
	ld.global.f32 	%f39, [%rd16+-4];
	mul.wide.s32 	%rd31, %r36, 4;
	add.s64 	%rd32, %rd1, %rd31;
	ld.global.f32 	%f40, [%rd32];
	fma.rn.f32 	%f41, %f39, %f40, %f38;
	ld.global.u32 	%r37, [%rd15];
	ld.global.f32 	%f42, [%rd16];
	mul.wide.s32 	%rd33, %r37, 4;
	add.s64 	%rd34, %rd1, %rd33;
	ld.global.f32 	%f43, [%rd34];
	fma.rn.f32 	%f44, %f42, %f43, %f41;
	ld.global.u32 	%r38, [%rd15+4];
	ld.global.f32 	%f45, [%rd16+4];
	mul.wide.s32 	%rd35, %r38, 4;
	add.s64 	%rd36, %rd1, %rd35;
	ld.global.f32 	%f46, [%rd36];
	fma.rn.f32 	%f47, %f45, %f46, %f44;
	ld.global.u32 	%r39, [%rd15+8];
	ld.global.f32 	%f48, [%rd16+8];
	mul.wide.s32 	%rd37, %r39, 4;
	add.s64 	%rd38, %rd1, %rd37;
	ld.global.f32 	%f49, [%rd38];
	fma.rn.f32 	%f50, %f48, %f49, %f47;
	ld.global.u32 	%r40, [%rd15+12];
	ld.global.f32 	%f51, [%rd16+12];
	mul.wide.s32 	%rd39, %r40, 4;
	add.s64 	%rd40, %rd1, %rd39;
	ld.global.f32 	%f52, [%rd40];
	fma.rn.f32 	%f53, %f51, %f52, %f50;
	ld.global.u32 	%r41, [%rd15+16];
	ld.global.f32 	%f54, [%rd16+16];
	mul.wide.s32 	%rd41, %r41, 4;
	add.s64 	%rd42, %rd1, %rd41;
	ld.global.f32 	%f55, [%rd42];
	fma.rn.f32 	%f56, %f54, %f55, %f53;
	ld.global.u32 	%r42, [%rd15+20];
	ld.global.f32 	%f57, [%rd16+20];
	mul.wide.s32 	%rd43, %r42, 4;
	add.s64 	%rd44, %rd1, %rd43;
	ld.global.f32 	%f58, [%rd44];
	fma.rn.f32 	%f59, %f57, %f58, %f56;
	ld.global.u32 	%r43, [%rd15+24];
	ld.global.f32 	%f60, [%rd16+24];
	mul.wide.s32 	%rd45, %r43, 4;
	add.s64 	%rd46, %rd1, %rd45;
	ld.global.f32 	%f61, [%rd46];
	fma.rn.f32 	%f62, %f60, %f61, %f59;
	ld.global.u32 	%r44, [%rd15+28];
	ld.global.f32 	%f63, [%rd16+28];
	mul.wide.s32 	%rd47, %r44, 4;
	add.s64 	%rd48, %rd1, %rd47;
	ld.global.f32 	%f64, [%rd48];
	fma.rn.f32 	%f111, %f63, %f64, %f62;
	add.s32 	%r60, %r60, 16;
	add.s32 	%r58, %r58, 16;
	setp.ne.s32 	%p4, %r58, 0;
	@%p4 bra 	$L__BB0_4;
$L__BB0_5:
	setp.eq.s32 	%p5, %r5, 0;
	@%p5 bra 	$L__BB0_14;
	and.b32  	%r12, %r4, 7;
	setp.lt.u32 	%p6, %r5, 8;
	@%p6 bra 	$L__BB0_8;
	mul.wide.s32 	%rd49, %r60, 4;
	add.s64 	%rd50, %rd3, %rd49;
	ld.global.u32 	%r45, [%rd50];
	add.s64 	%rd51, %rd2, %rd49;
	ld.global.f32 	%f66, [%rd51];
	mul.wide.s32 	%rd52, %r45, 4;
	add.s64 	%rd53, %rd1, %rd52;
	ld.global.f32 	%f67, [%rd53];
	fma.rn.f32 	%f68, %f66, %f67, %f111;
	ld.global.u32 	%r46, [%rd50+4];
	ld.global.f32 	%f69, [%rd51+4];
	mul.wide.s32 	%rd54, %r46, 4;
	add.s64 	%rd55, %rd1, %rd54;
	ld.global.f32 	%f70, [%rd55];
	fma.rn.f32 	%f71, %f69, %f70, %f68;
	ld.global.u32 	%r47, [%rd50+8];
	ld.global.f32 	%f72, [%rd51+8];
	mul.wide.s32 	%rd56, %r47, 4;
	add.s64 	%rd57, %rd1, %rd56;
	ld.global.f32 	%f73, [%rd57];
	fma.rn.f32 	%f74, %f72, %f73, %f71;
	ld.global.u32 	%r48, [%rd50+12];
	ld.global.f32 	%f75, [%rd51+12];
	mul.wide.s32 	%rd58, %r48, 4;
	add.s64 	%rd59, %rd1, %rd58;
	ld.global.f32 	%f76, [%rd59];
	fma.rn.f32 	%f77, %f75, %f76, %f74;
	ld.global.u32 	%r49, [%rd50+16];
	ld.global.f32 	%f78, [%rd51+16];
	mul.wide.s32 	%rd60, %r49, 4;
	add.s64 	%rd61, %rd1, %rd60;
	ld.global.f32 	%f79, [%rd61];
	fma.rn.f32 	%f80, %f78, %f79, %f77;
	ld.global.u32 	%r50, [%rd50+20];
	ld.global.f32 	%f81, [%rd51+20];
	mul.wide.s32 	%rd62, %r50, 4;
	add.s64 	%rd63, %rd1, %rd62;
	ld.global.f32 	%f82, [%rd63];
	fma.rn.f32 	%f83, %f81, %f82, %f80;
	ld.global.u32 	%r51, [%rd50+24];
	ld.global.f32 	%f84, [%rd51+24];
	mul.wide.s32 	%rd64, %r51, 4;
	add.s64 	%rd65, %rd1, %rd64;
	ld.global.f32 	%f85, [%rd65];
	fma.rn.f32 	%f86, %f84, %f85, %f83;
	ld.global.u32 	%r52, [%rd50+28];
	ld.global.f32 	%f87, [%rd51+28];
	mul.wide.s32 	%rd66, %r52, 4;
	add.s64 	%rd67, %rd1, %rd66;
	ld.global.f32 	%f88, [%rd67];
	fma.rn.f32 	%f111, %f87, %f88, %f86;
	add.s32 	%r60, %r60, 8;
$L__BB0_8:
	setp.eq.s32 	%p7, %r12, 0;
	@%p7 bra 	$L__BB0_14;
	and.b32  	%r15, %r4, 3;
	setp.lt.u32 	%p8, %r12, 4;
	@%p8 bra 	$L__BB0_11;
	mul.wide.s32 	%rd68, %r60, 4;
	add.s64 	%rd69, %rd3, %rd68;
	ld.global.u32 	%r53, [%rd69];
	add.s64 	%rd70, %rd2, %rd68;
	ld.global.f32 	%f90, [%rd70];
	mul.wide.s32 	%rd71, %r53, 4;
	add.s64 	%rd72, %rd1, %rd71;
	ld.global.f32 	%f91, [%rd72];
	fma.rn.f32 	%f92, %f90, %f91, %f111;
	ld.global.u32 	%r54, [%rd69+4];
	ld.global.f32 	%f93, [%rd70+4];
	mul.wide.s32 	%rd73, %r54, 4;
	add.s64 	%rd74, %rd1, %rd73;
	ld.global.f32 	%f94, [%rd74];
	fma.rn.f32 	%f95, %f93, %f94, %f92;
	ld.global.u32 	%r55, [%rd69+8];
	ld.global.f32 	%f96, [%rd70+8];
	mul.wide.s32 	%rd75, %r55, 4;
	add.s64 	%rd76, %rd1, %rd75;
	ld.global.f32 	%f97, [%rd76];
	fma.rn.f32 	%f98, %f96, %f97, %f95;
	ld.global.u32 	%r56, [%rd69+12];
	ld.global.f32 	%f99, [%rd70+12];
	mul.wide.s32 	%rd77, %r56, 4;
	add.s64 	%rd78, %rd1, %rd77;
	ld.global.f32 	%f100, [%rd78];
	fma.rn.f32 	%f111, %f99, %f100, %f98;
	add.s32 	%r60, %r60, 4;
$L__BB0_11:
	setp.eq.s32 	%p9, %r15, 0;
	@%p9 bra 	$L__BB0_14;
	neg.s32 	%r63, %r15;
$L__BB0_13:
	.pragma "nounroll";
	mul.wide.s32 	%rd79, %r60, 4;
	add.s64 	%rd80, %rd2, %rd79;
	add.s64 	%rd81, %rd3, %rd79;
	ld.global.u32 	%r57, [%rd81];
	ld.global.f32 	%f101, [%rd80];
	mul.wide.s32 	%rd82, %r57, 4;
	add.s64 	%rd83, %rd1, %rd82;
	ld.global.f32 	%f102, [%rd83];
	fma.rn.f32 	%f111, %f101, %f102, %f111;
	add.s32 	%r60, %r60, 1;
	add.s32 	%r63, %r63, 1;
	setp.ne.s32 	%p10, %r63, 0;
	@%p10 bra 	$L__BB0_13;
$L__BB0_14:
	cvta.to.global.u64 	%rd84, %rd7;
	add.s64 	%rd86, %rd84, %rd12;
	st.global.f32 	[%rd86], %f111;
$L__BB0_15:
	ret;

}


// ===== COMPILED SASS (sm_100) =====

	.target	sm_100

	.elftype	@"ET_EXEC"


//--------------------- .note.nv.tkinfo           --------------------------
	.section	.note.nv.tkinfo,"",@"SHT_NOTE"
	.sectionflags	@"SHF_NOTE_NV_TKINFO"
	.tkinfo
        /*0018*/ 	.word	0x00000002
        /*0030*/ 	.string	""
        /*0030*/ 	.string	"ptxas"
        /*0030*/ 	.string	"Cuda compilation tools, release 13.0, V13.0.88"
        /*0030*/ 	.string	"Build cuda_13.0.r13.0/compiler.36424714_0"
        /*0030*/ 	.string	"-arch sm_100 -m 64 "



//--------------------- .note.nv.cuinfo           --------------------------
	.section	.note.nv.cuinfo,"",@"SHT_NOTE"
	.sectionflags	@"SHF_NOTE_NV_CUINFO"
        /*0018*/ 	.short	0x0002
        /*001a*/ 	.short	0x0064
        /*001c*/ 	.short	0x0082
	.zero		2


//--------------------- .nv.info                  --------------------------
	.section	.nv.info,"",@"SHT_CUDA_INFO"
	.align	4


	//----- nvinfo : EIATTR_REGCOUNT
	.align		4
        /*0000*/ 	.byte	0x04, 0x2f
        /*0002*/ 	.short	(.L_1 - .L_0)
	.align		4
.L_0:
        /*0004*/ 	.word	index@(_Z15spmv_csr_kernelPKfPKiS2_S0_Pfi)
        /*0008*/ 	.word	0x00000020


	//----- nvinfo : EIATTR_FRAME_SIZE
	.align		4
.L_1:
        /*000c*/ 	.byte	0x04, 0x11
        /*000e*/ 	.short	(.L_3 - .L_2)
	.align		4
.L_2:
        /*0010*/ 	.word	index@(_Z15spmv_csr_kernelPKfPKiS2_S0_Pfi)
        /*0014*/ 	.word	0x00000000


	//----- nvinfo : EIATTR_MIN_STACK_SIZE
	.align		4
.L_3:
        /*0018*/ 	.byte	0x04, 0x12
        /*001a*/ 	.short	(.L_5 - .L_4)
	.align		4
.L_4:
        /*001c*/ 	.word	index@(_Z15spmv_csr_kernelPKfPKiS2_S0_Pfi)
        /*0020*/ 	.word	0x00000000
.L_5:


//--------------------- .nv.compat                --------------------------
	.section	.nv.compat,"",@"SHT_CUDA_COMPAT_INFO"
	.align	4
        /*0000*/ 	.byte	0x02, 0x09, 0x00, 0x00, 0x02, 0x02, 0x01, 0x00, 0x02, 0x05, 0x05, 0x00, 0x03, 0x07, 0x01, 0x01
        /*0010*/ 	.byte	0x02, 0x03, 0x00, 0x00, 0x02, 0x06, 0x01, 0x00, 0x04, 0x0b, 0x08, 0x00, 0x09, 0x00, 0x00, 0x00
        /*0020*/ 	.byte	0x00, 0x00, 0x00, 0x00


//--------------------- .nv.info._Z15spmv_csr_kernelPKfPKiS2_S0_Pfi --------------------------
	.section	.nv.info._Z15spmv_csr_kernelPKfPKiS2_S0_Pfi,"",@"SHT_CUDA_INFO"
	.sectionflags	@""
	.align	4


	//----- nvinfo : EIATTR_CUDA_API_VERSION
	.align		4
        /*0000*/ 	.byte	0x04, 0x37
        /*0002*/ 	.short	(.L_7 - .L_6)
.L_6:
        /*0004*/ 	.word	0x00000082


	//----- nvinfo : EIATTR_KPARAM_INFO
	.align		4
.L_7:
        /*0008*/ 	.byte	0x04, 0x17
        /*000a*/ 	.short	(.L_9 - .L_8)
.L_8:
        /*000c*/ 	.word	0x00000000
        /*0010*/ 	.short	0x0005
        /*0012*/ 	.short	0x0028
        /*0014*/ 	.byte	0x00, 0xf0, 0x11, 0x00


	//----- nvinfo : EIATTR_KPARAM_INFO
	.align		4
.L_9:
        /*0018*/ 	.byte	0x04, 0x17
        /*001a*/ 	.short	(.L_11 - .L_10)
.L_10:
        /*001c*/ 	.word	0x00000000
        /*0020*/ 	.short	0x0004
        /*0022*/ 	.short	0x0020
        /*0024*/ 	.byte	0x00, 0xf5, 0x21, 0x00


	//----- nvinfo : EIATTR_KPARAM_INFO
	.align		4
.L_11:
        /*0028*/ 	.byte	0x04, 0x17
        /*002a*/ 	.short	(.L_13 - .L_12)
.L_12:
        /*002c*/ 	.word	0x00000000
        /*0030*/ 	.short	0x0003
        /*0032*/ 	.short	0x0018
        /*0034*/ 	.byte	0x00, 0xf5, 0x21, 0x00


	//----- nvinfo : EIATTR_KPARAM_INFO
	.align		4
.L_13:
        /*0038*/ 	.byte	0x04, 0x17
        /*003a*/ 	.short	(.L_15 - .L_14)
.L_14:
        /*003c*/ 	.word	0x00000000
        /*0040*/ 	.short	0x0002
        /*0042*/ 	.short	0x0010
        /*0044*/ 	.byte	0x00, 0xf5, 0x21, 0x00


	//----- nvinfo : EIATTR_KPARAM_INFO
	.align		4
.L_15:
        /*0048*/ 	.byte	0x04, 0x17
        /*004a*/ 	.short	(.L_17 - .L_16)
.L_16:
        /*004c*/ 	.word	0x00000000
        /*0050*/ 	.short	0x0001
        /*0052*/ 	.short	0x0008
        /*0054*/ 	.byte	0x00, 0xf5, 0x21, 0x00


	//----- nvinfo : EIATTR_KPARAM_INFO
	.align		4
.L_17:
        /*0058*/ 	.byte	0x04, 0x17
        /*005a*/ 	.short	(.L_19 - .L_18)
.L_18:
        /*005c*/ 	.word	0x00000000
        /*0060*/ 	.short	0x0000
        /*0062*/ 	.short	0x0000
        /*0064*/ 	.byte	0x00, 0xf5, 0x21, 0x00


	//----- nvinfo : EIATTR_SPARSE_MMA_MASK
	.align		4
.L_19:
        /*0068*/ 	.byte	0x03, 0x50
        /*006a*/ 	.short	0x0000


	//----- nvinfo : EIATTR_MAXREG_COUNT
	.align		4
        /*006c*/ 	.byte	0x03, 0x1b
        /*006e*/ 	.short	0x00ff


	//----- nvinfo : EIATTR_MERCURY_ISA_VERSION
	.align		4
        /*0070*/ 	.byte	0x03, 0x5f
        /*0072*/ 	.short	0x0101


	//----- nvinfo : EIATTR_VRC_CTA_INIT_COUNT
	.align		4
        /*0074*/ 	.byte	0x02, 0x4a
	.zero		1
	.zero		1


	//----- nvinfo : EIATTR_EXIT_INSTR_OFFSETS
	.align		4
        /*0078*/ 	.byte	0x04, 0x1c
        /*007a*/ 	.short	(.L_21 - .L_20)


	//   ....[0]....
.L_20:
        /*007c*/ 	.word	0x00000070


	//   ....[1]....
        /*0080*/ 	.word	0x00000e50


	//----- nvinfo : EIATTR_CRS_STACK_SIZE
	.align		4
.L_21:
        /*0084*/ 	.byte	0x04, 0x1e
        /*0086*/ 	.short	(.L_23 - .L_22)
.L_22:
        /*0088*/ 	.word	0x00000000


	//----- nvinfo : EIATTR_CBANK_PARAM_SIZE
	.align		4
.L_23:
        /*008c*/ 	.byte	0x03, 0x19
        /*008e*/ 	.short	0x002c


	//----- nvinfo : EIATTR_PARAM_CBANK
	.align		4
        /*0090*/ 	.byte	0x04, 0x0a
        /*0092*/ 	.short	(.L_25 - .L_24)
	.align		4
.L_24:
        /*0094*/ 	.word	index@(.nv.constant0._Z15spmv_csr_kernelPKfPKiS2_S0_Pfi)
        /*0098*/ 	.short	0x0380
        /*009a*/ 	.short	0x002c


	//----- nvinfo : EIATTR_SW_WAR
	.align		4
.L_25:
        /*009c*/ 	.byte	0x04, 0x36
        /*009e*/ 	.short	(.L_27 - .L_26)
.L_26:
        /*00a0*/ 	.word	0x00000008
.L_27:


//--------------------- .nv.callgraph             --------------------------
	.section	.nv.callgraph,"",@"SHT_CUDA_CALLGRAPH"
	.align	4
	.sectionentsize	8
	.align		4
        /*0000*/ 	.word	0x00000000
	.align		4
        /*0004*/ 	.word	0xffffffff
	.align		4
        /*0008*/ 	.word	0x00000000
	.align		4
        /*000c*/ 	.word	0xfffffffe
	.align		4
        /*0010*/ 	.word	0x00000000
	.align		4
        /*0014*/ 	.word	0xfffffffd
	.align		4
        /*0018*/ 	.word	0x00000000
	.align		4
        /*001c*/ 	.word	0xfffffffc


//--------------------- .text._Z15spmv_csr_kernelPKfPKiS2_S0_Pfi --------------------------
	.section	.text._Z15spmv_csr_kernelPKfPKiS2_S0_Pfi,"ax",@progbits
	.align	128
        .global         _Z15spmv_csr_kernelPKfPKiS2_S0_Pfi
        .type           _Z15spmv_csr_kernelPKfPKiS2_S0_Pfi,@function
        .size           _Z15spmv_csr_kernelPKfPKiS2_S0_Pfi,(.L_x_11 - _Z15spmv_csr_kernelPKfPKiS2_S0_Pfi)
        .other          _Z15spmv_csr_kernelPKfPKiS2_S0_Pfi,@"STO_CUDA_ENTRY STV_DEFAULT"
_Z15spmv_csr_kernelPKfPKiS2_S0_Pfi:
.text._Z15spmv_csr_kernelPKfPKiS2_S0_Pfi:
[----:B------:R-:W-:Y:S01]  /*0000*/  LDC R1, c[0x0][0x37c] ;  /* 0x0000df00ff017b82 */ /* 0x000fe20000000800 */
[----:B------:R-:W0:Y:S07]  /*0010*/  S2R R3, SR_TID.X ;  /* 0x0000000000037919 */ /* 0x000e2e0000002100 */
[----:B------:R-:W0:Y:S01]  /*0020*/  S2UR UR4, SR_CTAID.X ;  /* 0x00000000000479c3 */ /* 0x000e220000002500 */
[----:B------:R-:W1:Y:S07]  /*0030*/  LDCU UR5, c[0x0][0x3a8] ;  /* 0x00007500ff0577ac */ /* 0x000e6e0008000800 */
[----:B------:R-:W0:Y:S02]  /*0040*/  LDC R0, c[0x0][0x360] ;  /* 0x0000d800ff007b82 */ /* 0x000e240000000800 */
[----:B0-----:R-:W-:-:S05]  /*0050*/  IMAD R0, R0, UR4, R3 ;  /* 0x0000000400007c24 */ /* 0x001fca000f8e0203 */
[----:B-1----:R-:W-:-:S13]  /*0060*/  ISETP.GE.AND P0, PT, R0, UR5, PT ;  /* 0x0000000500007c0c */ /* 0x002fda000bf06270 */
[----:B------:R-:W-:Y:S05]  /*0070*/  @P0 EXIT ;  /* 0x000000000000094d */ /* 0x000fea0003800000 */
[----:B------:R-:W0:Y:S01]  /*0080*/  LDC.64 R2, c[0x0][0x390] ;  /* 0x0000e400ff027b82 */ /* 0x000e220000000a00 */
[----:B------:R-:W1:Y:S01]  /*0090*/  LDCU.64 UR4, c[0x0][0x358] ;  /* 0x00006b00ff0477ac */ /* 0x000e620008000a00 */
[----:B0-----:R-:W-:-:S05]  /*00a0*/  IMAD.WIDE R2, R0, 0x4, R2 ;  /* 0x0000000400027825 */ /* 0x001fca00078e0202 */
[----:B-1----:R-:W2:Y:S04]  /*00b0*/  LDG.E R4, desc[UR4][R2.64] ;  /* 0x0000000402047981 */ /* 0x002ea8000c1e1900 */
[----:B------:R-:W2:Y:S01]  /*00c0*/  LDG.E R8, desc[UR4][R2.64+0x4] ;  /* 0x0000040402087981 */ /* 0x000ea2000c1e1900 */
[----:B------:R-:W-:Y:S01]  /*00d0*/  BSSY.RECONVERGENT B0, `(.L_x_0) ;  /* 0x00000d4000007945 */ /* 0x000fe20003800200 */
[----:B------:R-:W-:Y:S01]  /*00e0*/  HFMA2 R6, -RZ, RZ, 0, 0 ;  /* 0x00000000ff067431 */ /* 0x000fe200000001ff */
[----:B--2---:R-:W-:-:S13]  /*00f0*/  ISETP.GE.AND P0, PT, R4, R8, PT ;  /* 0x000000080400720c */ /* 0x004fda0003f06270 */
[----:B------:R-:W-:Y:S05]  /*0100*/  @P0 BRA `(.L_x_1) ;  /* 0x0000000c00400947 */ /* 0x000fea0003800000 */
[----:B------:R-:W-:Y:S01]  /*0110*/  MOV R3, R4 ;  /* 0x0000000400037202 */ /* 0x000fe20000000f00 */
[----:B------:R-:W-:Y:S01]  /*0120*/  BSSY.RECONVERGENT B1, `(.L_x_2) ;  /* 0x0000068000017945 */ /* 0x000fe20003800200 */
[----:B------:R-:W-:Y:S02]  /*0130*/  MOV R6, RZ ;  /* 0x000000ff00067202 */ /* 0x000fe40000000f00 */
[CC--:B------:R-:W-:Y:S02]  /*0140*/  IADD3 R4, PT, PT, R8.reuse, -R3.reuse, RZ ;  /* 0x8000000308047210 */ /* 0x0c0fe40007ffe0ff */
[----:B------:R-:W-:Y:S02]  /*0150*/  IADD3 R8, PT, PT, -R8, R3, RZ ;  /* 0x0000000308087210 */ /* 0x000fe40007ffe1ff */
[----:B------:R-:W-:Y:S02]  /*0160*/  LOP3.LUT R5, R4, 0xf, RZ, 0xc0, !PT ;  /* 0x0000000f04057812 */ /* 0x000fe400078ec0ff */
[----:B------:R-:W-:-:S02]  /*0170*/  ISETP.GT.U32.AND P1, PT, R8, -0x10, PT ;  /* 0xfffffff00800780c */ /* 0x000fc40003f24070 */
[----:B------:R-:W-:-:S11]  /*0180*/  ISETP.NE.AND P0, PT, R5, RZ, PT ;  /* 0x000000ff0500720c */ /* 0x000fd60003f05270 */
[----:B------:R-:W-:Y:S05]  /*0190*/  @P1 BRA `(.L_x_3) ;  /* 0x0000000400801947 */ /* 0x000fea0003800000 */
[----:B------:R-:W0:Y:S01]  /*01a0*/  LDC.64 R12, c[0x0][0x380] ;  /* 0x0000e000ff0c7b82 */ /* 0x000e220000000a00 */
[----:B------:R-:W-:Y:S02]  /*01b0*/  LOP3.LUT R2, R4, 0xfffffff0, RZ, 0xc0, !PT ;  /* 0xfffffff004027812 */ /* 0x000fe400078ec0ff */
[----:B------:R-:W-:Y:S02]  /*01c0*/  MOV R6, RZ ;  /* 0x000000ff00067202 */ /* 0x000fe40000000f00 */
[----:B------:R-:W-:-:S03]  /*01d0*/  IADD3 R2, PT, PT, -R2, RZ, RZ ;  /* 0x000000ff02027210 */ /* 0x000fc60007ffe1ff */
[----:B------:R-:W1:Y:S01]  /*01e0*/  LDC.64 R14, c[0x0][0x388] ;  /* 0x0000e200ff0e7b82 */ /* 0x000e620000000a00 */
[----:B0-----:R-:W-:-:S04]  /*01f0*/  IADD3 R12, P2, PT, R12, 0x20, RZ ;  /* 0x000000200c0c7810 */ /* 0x001fc80007f5e0ff */
[----:B------:R-:W-:Y:S02]  /*0200*/  IADD3.X R13, PT, PT, RZ, R13, RZ, P2, !PT ;  /* 0x0000000dff0d7210 */ /* 0x000fe400017fe4ff */
[----:B-1----:R-:W-:-:S04]  /*0210*/  IADD3 R14, P1, PT, R14, 0x20, RZ ;  /* 0x000000200e0e7810 */ /* 0x002fc80007f3e0ff */
[----:B------:R-:W-:-:S09]  /*0220*/  IADD3.X R15, PT, PT, RZ, R15, RZ, P1, !PT ;  /* 0x0000000fff0f7210 */ /* 0x000fd20000ffe4ff */
.L_x_4:
[C---:B------:R-:W-:Y:S01]  /*0230*/  IMAD.WIDE R20, R3.reuse, 0x4, R14 ;  /* 0x0000000403147825 */ /* 0x040fe200078e020e */
[----:B------:R-:W0:Y:S04]  /*0240*/  LDC.64 R16, c[0x0][0x398] ;  /* 0x0000e600ff107b82 */ /* 0x000e280000000a00 */
[----:B------:R-:W0:Y:S04]  /*0250*/  LDG.E R11, desc[UR4][R20.64+-0x20] ;  /* 0xffffe004140b7981 */ /* 0x000e28000c1e1900 */
[----:B------:R-:W2:Y:S04]  /*0260*/  LDG.E R23, desc[UR4][R20.64+-0x1c] ;  /* 0xffffe40414177981 */ /* 0x000ea8000c1e1900 */
[----:B------:R-:W3:Y:S01]  /*0270*/  LDG.E R9, desc[UR4][R20.64+-0x18] ;  /* 0xffffe80414097981 */ /* 0x000ee2000c1e1900 */
[----:B------:R-:W-:-:S03]  /*0280*/  IMAD.WIDE R26, R3, 0x4, R12 ;  /* 0x00000004031a7825 */ /* 0x000fc600078e020c */
[----:B------:R-:W4:Y:S04]  /*0290*/  LDG.E R25, desc[UR4][R20.64+-0x14] ;  /* 0xffffec0414197981 */ /* 0x000f28000c1e1900 */
[----:B------:R-:W5:Y:S04]  /*02a0*/  LDG.E R19, desc[UR4][R26.64+-0x20] ;  /* 0xffffe0041a137981 */ /* 0x000f68000c1e1900 */
[----:B------:R-:W5:Y:S04]  /*02b0*/  LDG.E R18, desc[UR4][R26.64+-0x1c] ;  /* 0xffffe4041a127981 */ /* 0x000f68000c1e1900 */
[----:B------:R-:W5:Y:S01]  /*02c0*/  LDG.E R29, desc[UR4][R20.64+-0x10] ;  /* 0xfffff004141d7981 */ /* 0x000f62000c1e1900 */
[----:B0-----:R-:W-:-:S06]  /*02d0*/  IMAD.WIDE R10, R11, 0x4, R16 ;  /* 0x000000040b0a7825 */ /* 0x001fcc00078e0210 */
[----:B------:R-:W5:Y:S01]  /*02e0*/  LDG.E R10, desc[UR4][R10.64] ;  /* 0x000000040a0a7981 */ /* 0x000f62000c1e1900 */
[----:B--2---:R-:W-:-:S05]  /*02f0*/  IMAD.WIDE R22, R23, 0x4, R16 ;  /* 0x0000000417167825 */ /* 0x004fca00078e0210 */
[----:B------:R-:W2:Y:S01]  /*0300*/  LDG.E R7, desc[UR4][R22.64] ;  /* 0x0000000416077981 */ /* 0x000ea2000c1e1900 */
[----:B---3--:R-:W-:-:S03]  /*0310*/  IMAD.WIDE R8, R9, 0x4, R16 ;  /* 0x0000000409087825 */ /* 0x008fc600078e0210 */
[----:B------:R-:W3:Y:S01]  /*0320*/  LDG.E R11, desc[UR4][R26.64+-0x18] ;  /* 0xffffe8041a0b7981 */ /* 0x000ee2000c1e1900 */
[----:B----4-:R-:W-:-:S03]  /*0330*/  IMAD.WIDE R24, R25, 0x4, R16 ;  /* 0x0000000419187825 */ /* 0x010fc600078e0210 */
[----:B------:R-:W3:Y:S04]  /*0340*/  LDG.E R8, desc[UR4][R8.64] ;  /* 0x0000000408087981 */ /* 0x000ee8000c1e1900 */
[----:B------:R-:W4:Y:S04]  /*0350*/  LDG.E R23, desc[UR4][R20.64+-0xc] ;  /* 0xfffff40414177981 */ /* 0x000f28000c1e1900 */
[----:B------:R-:W4:Y:S01]  /*0360*/  LDG.E R9, desc[UR4][R20.64+-0x8] ;  /* 0xfffff80414097981 */ /* 0x000f22000c1e1900 */
[----:B-----5:R-:W-:-:S03]  /*0370*/  FFMA R28, R19, R10, R6 ;  /* 0x0000000a131c7223 */ /* 0x020fc60000000006 */
[----:B------:R-:W5:Y:S04]  /*0380*/  LDG.E R6, desc[UR4][R24.64] ;  /* 0x0000000418067981 */ /* 0x000f68000c1e1900 */
[----:B------:R-:W5:Y:S01]  /*0390*/  LDG.E R19, desc[UR4][R26.64+-0x14] ;  /* 0xffffec041a137981 */ /* 0x000f62000c1e1900 */
[----:B--2---:R-:W-:Y:S01]  /*03a0*/  FFMA R22, R18, R7, R28 ;  /* 0x0000000712167223 */ /* 0x004fe2000000001c */
[----:B------:R-:W-:Y:S02]  /*03b0*/  IMAD.WIDE R28, R29, 0x4, R16 ;  /* 0x000000041d1c7825 */ /* 0x000fe400078e0210 */
[----:B------:R-:W2:Y:S04]  /*03c0*/  LDG.E R10, desc[UR4][R20.64+-0x4] ;  /* 0xfffffc04140a7981 */ /* 0x000ea8000c1e1900 */
[----:B------:R-:W2:Y:S04]  /*03d0*/  LDG.E R29, desc[UR4][R28.64] ;  /* 0x000000041c1d7981 */ /* 0x000ea8000c1e1900 */
[----:B------:R-:W2:Y:S04]  /*03e0*/  LDG.E R18, desc[UR4][R26.64+-0x10] ;  /* 0xfffff0041a127981 */ /* 0x000ea8000c1e1900 */
[----:B------:R-:W2:Y:S01]  /*03f0*/  LDG.E R7, desc[UR4][R20.64] ;  /* 0x0000000414077981 */ /* 0x000ea2000c1e1900 */
[----:B---3--:R-:W-:Y:S01]  /*0400*/  FFMA R8, R11, R8, R22 ;  /* 0x000000080b087223 */ /* 0x008fe20000000016 */
[----:B----4-:R-:W-:-:S02]  /*0410*/  IMAD.WIDE R22, R23, 0x4, R16 ;  /* 0x0000000417167825 */ /* 0x010fc400078e0210 */
[----:B------:R-:W3:Y:S04]  /*0420*/  LDG.E R11, desc[UR4][R20.64+0x4] ;  /* 0x00000404140b7981 */ /* 0x000ee8000c1e1900 */
[----:B------:R-:W4:Y:S04]  /*0430*/  LDG.E R23, desc[UR4][R22.64] ;  /* 0x0000000416177981 */ /* 0x000f28000c1e1900 */
[----:B------:R-:W4:Y:S04]  /*0440*/  LDG.E R25, desc[UR4][R26.64+-0xc] ;  /* 0xfffff4041a197981 */ /* 0x000f28000c1e1900 */
[----:B------:R-:W4:Y:S04]  /*0450*/  LDG.E R28, desc[UR4][R26.64+-0x8] ;  /* 0xfffff8041a1c7981 */ /* 0x000f28000c1e1900 */
[----:B------:R-:W4:Y:S04]  /*0460*/  LDG.E R22, desc[UR4][R20.64+0x8] ;  /* 0x0000080414167981 */ /* 0x000f28000c1e1900 */
[----:B------:R-:W4:Y:S01]  /*0470*/  LDG.E R24, desc[UR4][R26.64+0x4] ;  /* 0x000004041a187981 */ /* 0x000f22000c1e1900 */
[----:B-----5:R-:W-:Y:S01]  /*0480*/  FFMA R6, R19, R6, R8 ;  /* 0x0000000613067223 */ /* 0x020fe20000000008 */
[----:B------:R-:W-:-:S05]  /*0490*/  IMAD.WIDE R8, R9, 0x4, R16 ;  /* 0x0000000409087825 */ /* 0x000fca00078e0210 */
[----:B------:R0:W5:Y:S01]  /*04a0*/  LDG.E R19, desc[UR4][R8.64] ;  /* 0x0000000408137981 */ /* 0x000162000c1e1900 */
[----:B--2---:R-:W-:-:S03]  /*04b0*/  FFMA R18, R18, R29, R6 ;  /* 0x0000001d12127223 */ /* 0x004fc60000000006 */
[----:B------:R-:W2:Y:S01]  /*04c0*/  LDG.E R29, desc[UR4][R20.64+0x1c] ;  /* 0x00001c04141d7981 */ /* 0x000ea2000c1e1900 */
[----:B0-----:R-:W-:-:S04]  /*04d0*/  IMAD.WIDE R8, R10, 0x4, R16 ;  /* 0x000000040a087825 */ /* 0x001fc800078e0210 */
[--C-:B------:R-:W-:Y:S02]  /*04e0*/  IMAD.WIDE R6, R7, 0x4, R16.reuse ;  /* 0x0000000407067825 */ /* 0x100fe400078e0210 */
[----:B------:R-:W2:Y:S02]  /*04f0*/  LDG.E R8, desc[UR4][R8.64] ;  /* 0x0000000408087981 */ /* 0x000ea4000c1e1900 */
[----:B---3--:R-:W-:Y:S02]  /*0500*/  IMAD.WIDE R10, R11, 0x4, R16 ;  /* 0x000000040b0a7825 */ /* 0x008fe400078e0210 */
[----:B------:R-:W3:Y:S02]  /*0510*/  LDG.E R6, desc[UR4][R6.64] ;  /* 0x0000000406067981 */ /* 0x000ee4000c1e1900 */
[----:B----4-:R-:W-:Y:S02]  /*0520*/  FFMA R23, R25, R23, R18 ;  /* 0x0000001719177223 */ /* 0x010fe40000000012 */
[----:B------:R-:W4:Y:S04]  /*0530*/  LDG.E R10, desc[UR4][R10.64] ;  /* 0x000000040a0a7981 */ /* 0x000f28000c1e1900 */
[----:B------:R-:W2:Y:S04]  /*0540*/  LDG.E R9, desc[UR4][R26.64+-0x4] ;  /* 0xfffffc041a097981 */ /* 0x000ea8000c1e1900 */
[----:B------:R-:W3:Y:S04]  /*0550*/  LDG.E R7, desc[UR4][R26.64] ;  /* 0x000000041a077981 */ /* 0x000ee8000c1e1900 */
[----:B------:R-:W4:Y:S04]  /*0560*/  LDG.E R18, desc[UR4][R20.64+0xc] ;  /* 0x00000c0414127981 */ /* 0x000f28000c1e1900 */
[----:B------:R-:W4:Y:S04]  /*0570*/  LDG.E R25, desc[UR4][R20.64+0x14] ;  /* 0x0000140414197981 */ /* 0x000f28000c1e1900 */
[----:B------:R-:W4:Y:S01]  /*0580*/  LDG.E R11, desc[UR4][R26.64+0x18] ;  /* 0x000018041a0b7981 */ /* 0x000f22000c1e1900 */
[----:B-----5:R-:W-:-:S03]  /*0590*/  FFMA R28, R28, R19, R23 ;  /* 0x000000131c1c7223 */ /* 0x020fc60000000017 */
[----:B------:R-:W5:Y:S04]  /*05a0*/  LDG.E R23, desc[UR4][R20.64+0x10] ;  /* 0x0000100414177981 */ /* 0x000f68000c1e1900 */
[----:B------:R0:W5:Y:S02]  /*05b0*/  LDG.E R19, desc[UR4][R20.64+0x18] ;  /* 0x0000180414137981 */ /* 0x000164000c1e1900 */
[----:B0-----:R-:W-:-:S04]  /*05c0*/  IMAD.WIDE R20, R22, 0x4, R16 ;  /* 0x0000000416147825 */ /* 0x001fc800078e0210 */
[----:B--2---:R-:W-:Y:S02]  /*05d0*/  FFMA R8, R9, R8, R28 ;  /* 0x0000000809087223 */ /* 0x004fe4000000001c */
[----:B------:R-:W2:Y:S02]  /*05e0*/  LDG.E R9, desc[UR4][R26.64+0x10] ;  /* 0x000010041a097981 */ /* 0x000ea4000c1e1900 */
[----:B---3--:R-:W-:Y:S02]  /*05f0*/  FFMA R7, R7, R6, R8 ;  /* 0x0000000607077223 */ /* 0x008fe40000000008 */
[----:B------:R-:W3:Y:S02]  /*0600*/  LDG.E R8, desc[UR4][R26.64+0xc] ;  /* 0x00000c041a087981 */ /* 0x000ee4000c1e1900 */
[----:B----4-:R-:W-:Y:S02]  /*0610*/  FFMA R6, R24, R10, R7 ;  /* 0x0000000a18067223 */ /* 0x010fe40000000007 */
[----:B------:R-:W4:Y:S04]  /*0620*/  LDG.E R7, desc[UR4][R26.64+0x8] ;  /* 0x000008041a077981 */ /* 0x000f28000c1e1900 */
[----:B------:R-:W2:Y:S04]  /*0630*/  LDG.E R10, desc[UR4][R26.64+0x14] ;  /* 0x000014041a0a7981 */ /* 0x000ea8000c1e1900 */
[----:B------:R-:W2:Y:S01]  /*0640*/  LDG.E R26, desc[UR4][R26.64+0x1c] ;  /* 0x00001c041a1a7981 */ /* 0x000ea2000c1e1900 */
[----:B------:R-:W-:-:S06]  /*0650*/  IMAD.WIDE R24, R25, 0x4, R16 ;  /* 0x0000000419187825 */ /* 0x000fcc00078e0210 */
[----:B------:R-:W2:Y:S04]  /*0660*/  LDG.E R25, desc[UR4][R24.64] ;  /* 0x0000000418197981 */ /* 0x000ea8000c1e1900 */
[----:B------:R0:W4:Y:S02]  /*0670*/  LDG.E R27, desc[UR4][R20.64] ;  /* 0x00000004141b7981 */ /* 0x000124000c1e1900 */
[----:B0-----:R-:W-:-:S06]  /*0680*/  IMAD.WIDE R20, R18, 0x4, R16 ;  /* 0x0000000412147825 */ /* 0x001fcc00078e0210 */
[----:B------:R-:W3:Y:S01]  /*0690*/  LDG.E R21, desc[UR4][R20.64] ;  /* 0x0000000414157981 */ /* 0x000ee2000c1e1900 */
[----:B-----5:R-:W-:-:S04]  /*06a0*/  IMAD.WIDE R22, R23, 0x4, R16 ;  /* 0x0000000417167825 */ /* 0x020fc800078e0210 */
[--C-:B------:R-:W-:Y:S02]  /*06b0*/  IMAD.WIDE R18, R19, 0x4, R16.reuse ;  /* 0x0000000413127825 */ /* 0x100fe400078e0210 */
[----:B------:R-:W2:Y:S02]  /*06c0*/  LDG.E R22, desc[UR4][R22.64] ;  /* 0x0000000416167981 */ /* 0x000ea4000c1e1900 */
[----:B------:R-:W-:Y:S02]  /*06d0*/  IMAD.WIDE R16, R29, 0x4, R16 ;  /* 0x000000041d107825 */ /* 0x000fe400078e0210 */
[----:B------:R-:W5:Y:S04]  /*06e0*/  LDG.E R18, desc[UR4][R18.64] ;  /* 0x0000000412127981 */ /* 0x000f68000c1e1900 */
[----:B------:R-:W5:Y:S01]  /*06f0*/  LDG.E R16, desc[UR4][R16.64] ;  /* 0x0000000410107981 */ /* 0x000f62000c1e1900 */
[----:B------:R-:W-:-:S04]  /*0700*/  IADD3 R2, PT, PT, R2, 0x10, RZ ;  /* 0x0000001002027810 */ /* 0x000fc80007ffe0ff */
[----:B------:R-:W-:Y:S02]  /*0710*/  ISETP.NE.AND P1, PT, R2, RZ, PT ;  /* 0x000000ff0200720c */ /* 0x000fe40003f25270 */
[----:B------:R-:W-:Y:S01]  /*0720*/  IADD3 R3, PT, PT, R3, 0x10, RZ ;  /* 0x0000001003037810 */ /* 0x000fe20007ffe0ff */
[----:B----4-:R-:W-:-:S04]  /*0730*/  FFMA R7, R7, R27, R6 ;  /* 0x0000001b07077223 */ /* 0x010fc80000000006 */
[----:B---3--:R-:W-:-:S04]  /*0740*/  FFMA R8, R8, R21, R7 ;  /* 0x0000001508087223 */ /* 0x008fc80000000007 */
[----:B--2---:R-:W-:-:S04]  /*0750*/  FFMA R9, R9, R22, R8 ;  /* 0x0000001609097223 */ /* 0x004fc80000000008 */
[----:B------:R-:W-:-:S04]  /*0760*/  FFMA R10, R10, R25, R9 ;  /* 0x000000190a0a7223 */ /* 0x000fc80000000009 */
[----:B-----5:R-:W-:-:S04]  /*0770*/  FFMA R11, R11, R18, R10 ;  /* 0x000000120b0b7223 */ /* 0x020fc8000000000a */
[----:B------:R-:W-:Y:S01]  /*0780*/  FFMA R6, R26, R16, R11 ;  /* 0x000000101a067223 */ /* 0x000fe2000000000b */
[----:B------:R-:W-:Y:S06]  /*0790*/  @P1 BRA `(.L_x_4) ;  /* 0xfffffff800a41947 */ /* 0x000fec000383ffff */
.L_x_3:
[----:B------:R-:W-:Y:S05]  /*07a0*/  BSYNC.RECONVERGENT B1 ;  /* 0x0000000000017941 */ /* 0x000fea0003800200 */
.L_x_2:
[----:B------:R-:W-:Y:S05]  /*07b0*/  @!P0 BRA `(.L_x_1) ;  /* 0x0000000400948947 */ /* 0x000fea0003800000 */
[----:B------:R-:W-:Y:S01]  /*07c0*/  ISETP.GE.U32.AND P0, PT, R5, 0x8, PT ;  /* 0x000000080500780c */ /* 0x000fe20003f06070 */
[----:B------:R-:W-:Y:S01]  /*07d0*/  BSSY.RECONVERGENT B1, `(.L_x_5) ;  /* 0x0000032000017945 */ /* 0x000fe20003800200 */
[----:B------:R-:W-:-:S04]  /*07e0*/  LOP3.LUT R24, R4, 0x7, RZ, 0xc0, !PT ;  /* 0x0000000704187812 */ /* 0x000fc800078ec0ff */
[----:B------:R-:W-:-:S07]  /*07f0*/  ISETP.NE.AND P1, PT, R24, RZ, PT ;  /* 0x000000ff1800720c */ /* 0x000fce0003f25270 */
[----:B------:R-:W-:Y:S06]  /*0800*/  @!P0 BRA `(.L_x_6) ;  /* 0x0000000000b88947 */ /* 0x000fec0003800000 */
[----:B------:R-:W0:Y:S08]  /*0810*/  LDC.64 R20, c[0x0][0x388] ;  /* 0x0000e200ff147b82 */ /* 0x000e300000000a00 */
[----:B------:R-:W1:Y:S08]  /*0820*/  LDC.64 R10, c[0x0][0x398] ;  /* 0x0000e600ff0a7b82 */ /* 0x000e700000000a00 */
[----:B------:R-:W2:Y:S01]  /*0830*/  LDC.64 R8, c[0x0][0x380] ;  /* 0x0000e000ff087b82 */ /* 0x000ea20000000a00 */
[----:B0-----:R-:W-:-:S05]  /*0840*/  IMAD.WIDE R20, R3, 0x4, R20 ;  /* 0x0000000403147825 */ /* 0x001fca00078e0214 */
[----:B------:R-:W1:Y:S04]  /*0850*/  LDG.E R29, desc[UR4][R20.64] ;  /* 0x00000004141d7981 */ /* 0x000e68000c1e1900 */
[----:B------:R-:W3:Y:S04]  /*0860*/  LDG.E R27, desc[UR4][R20.64+0x4] ;  /* 0x00000404141b7981 */ /* 0x000ee8000c1e1900 */
[----:B------:R-:W4:Y:S04]  /*0870*/  LDG.E R25, desc[UR4][R20.64+0x8] ;  /* 0x0000080414197981 */ /* 0x000f28000c1e1900 */
[----:B------:R-:W5:Y:S04]  /*0880*/  LDG.E R13, desc[UR4][R20.64+0xc] ;  /* 0x00000c04140d7981 */ /* 0x000f68000c1e1900 */
[----:B------:R-:W5:Y:S04]  /*0890*/  LDG.E R15, desc[UR4][R20.64+0x10] ;  /* 0x00001004140f7981 */ /* 0x000f68000c1e1900 */
[----:B------:R-:W5:Y:S04]  /*08a0*/  LDG.E R17, desc[UR4][R20.64+0x14] ;  /* 0x0000140414117981 */ /* 0x000f68000c1e1900 */
[----:B------:R-:W5:Y:S04]  /*08b0*/  LDG.E R19, desc[UR4][R20.64+0x18] ;  /* 0x0000180414137981 */ /* 0x000f68000c1e1900 */
[----:B------:R4:W5:Y:S01]  /*08c0*/  LDG.E R23, desc[UR4][R20.64+0x1c] ;  /* 0x00001c0414177981 */ /* 0x000962000c1e1900 */
[----:B--2---:R-:W-:-:S05]  /*08d0*/  IMAD.WIDE R8, R3, 0x4, R8 ;  /* 0x0000000403087825 */ /* 0x004fca00078e0208 */
[----:B------:R-:W2:Y:S04]  /*08e0*/  LDG.E R7, desc[UR4][R8.64] ;  /* 0x0000000408077981 */ /* 0x000ea8000c1e1900 */
[----:B------:R-:W2:Y:S01]  /*08f0*/  LDG.E R22, desc[UR4][R8.64+0x8] ;  /* 0x0000080408167981 */ /* 0x000ea2000c1e1900 */
[----:B-1----:R-:W-:-:S04]  /*0900*/  IMAD.WIDE R28, R29, 0x4, R10 ;  /* 0x000000041d1c7825 */ /* 0x002fc800078e020a */
[--C-:B---3--:R-:W-:Y:S01]  /*0910*/  IMAD.WIDE R26, R27, 0x4, R10.reuse ;  /* 0x000000041b1a7825 */ /* 0x108fe200078e020a */
[----:B------:R-:W2:Y:S03]  /*0920*/  LDG.E R5, desc[UR4][R28.64] ;  /* 0x000000041c057981 */ /* 0x000ea6000c1e1900 */
[--C-:B----4-:R-:W-:Y:S01]  /*0930*/  IMAD.WIDE R20, R25, 0x4, R10.reuse ;  /* 0x0000000419147825 */ /* 0x110fe200078e020a */
[----:B------:R-:W3:Y:S04]  /*0940*/  LDG.E R2, desc[UR4][R26.64] ;  /* 0x000000041a027981 */ /* 0x000ee8000c1e1900 */
[----:B------:R-:W3:Y:S01]  /*0950*/  LDG.E R25, desc[UR4][R8.64+0x4] ;  /* 0x0000040408197981 */ /* 0x000ee2000c1e1900 */
[----:B-----5:R-:W-:-:S03]  /*0960*/  IMAD.WIDE R12, R13, 0x4, R10 ;  /* 0x000000040d0c7825 */ /* 0x020fc600078e020a */
[----:B------:R-:W4:Y:S01]  /*0970*/  LDG.E R21, desc[UR4][R20.64] ;  /* 0x0000000414157981 */ /* 0x000f22000c1e1900 */
[----:B------:R-:W-:-:S03]  /*0980*/  IMAD.WIDE R14, R15, 0x4, R10 ;  /* 0x000000040f0e7825 */ /* 0x000fc600078e020a */
[----:B------:R-:W5:Y:S01]  /*0990*/  LDG.E R13, desc[UR4][R12.64] ;  /* 0x000000040c0d7981 */ /* 0x000f62000c1e1900 */
[----:B------:R-:W-:-:S03]  /*09a0*/  IMAD.WIDE R16, R17, 0x4, R10 ;  /* 0x0000000411107825 */ /* 0x000fc600078e020a */
[----:B------:R-:W5:Y:S01]  /*09b0*/  LDG.E R28, desc[UR4][R8.64+0xc] ;  /* 0x00000c04081c7981 */ /* 0x000f62000c1e1900 */
[----:B------:R-:W-:-:S03]  /*09c0*/  IMAD.WIDE R18, R19, 0x4, R10 ;  /* 0x0000000413127825 */ /* 0x000fc600078e020a */
[----:B------:R-:W5:Y:S04]  /*09d0*/  LDG.E R14, desc[UR4][R14.64] ;  /* 0x000000040e0e7981 */ /* 0x000f68000c1e1900 */
[----:B------:R-:W5:Y:S01]  /*09e0*/  LDG.E R29, desc[UR4][R8.64+0x10] ;  /* 0x00001004081d7981 */ /* 0x000f62000c1e1900 */
[----:B------:R-:W-:-:S03]  /*09f0*/  IMAD.WIDE R10, R23, 0x4, R10 ;  /* 0x00000004170a7825 */ /* 0x000fc600078e020a */
[----:B------:R-:W5:Y:S04]  /*0a00*/  LDG.E R17, desc[UR4][R16.64] ;  /* 0x0000000410117981 */ /* 0x000f68000c1e1900 */
[----:B------:R-:W5:Y:S04]  /*0a10*/  LDG.E R26, desc[UR4][R8.64+0x14] ;  /* 0x00001404081a7981 */ /* 0x000f68000c1e1900 */
[----:B------:R-:W5:Y:S04]  /*0a20*/  LDG.E R18, desc[UR4][R18.64] ;  /* 0x0000000412127981 */ /* 0x000f68000c1e1900 */
[----:B------:R-:W5:Y:S04]  /*0a30*/  LDG.E R23, desc[UR4][R8.64+0x18] ;  /* 0x0000180408177981 */ /* 0x000f68000c1e1900 */
[----:B------:R-:W5:Y:S04]  /*0a40*/  LDG.E R12, desc[UR4][R8.64+0x1c] ;  /* 0x00001c04080c7981 */ /* 0x000f68000c1e1900 */
[----:B------:R-:W5:Y:S01]  /*0a50*/  LDG.E R10, desc[UR4][R10.64] ;  /* 0x000000040a0a7981 */ /* 0x000f62000c1e1900 */
[----:B------:R-:W-:Y:S01]  /*0a60*/  IADD3 R3, PT, PT, R3, 0x8, RZ ;  /* 0x0000000803037810 */ /* 0x000fe20007ffe0ff */
[----:B--2---:R-:W-:-:S04]  /*0a70*/  FFMA R6, R7, R5, R6 ;  /* 0x0000000507067223 */ /* 0x004fc80000000006 */
[----:B---3--:R-:W-:-:S04]  /*0a80*/  FFMA R25, R25, R2, R6 ;  /* 0x0000000219197223 */ /* 0x008fc80000000006 */
[----:B----4-:R-:W-:-:S04]  /*0a90*/  FFMA R21, R22, R21, R25 ;  /* 0x0000001516157223 */ /* 0x010fc80000000019 */
[----:B-----5:R-:W-:-:S04]  /*0aa0*/  FFMA R28, R28, R13, R21 ;  /* 0x0000000d1c1c7223 */ /* 0x020fc80000000015 */
[----:B------:R-:W-:-:S04]  /*0ab0*/  FFMA R29, R29, R14, R28 ;  /* 0x0000000e1d1d7223 */ /* 0x000fc8000000001c */
[----:B------:R-:W-:-:S04]  /*0ac0*/  FFMA R26, R26, R17, R29 ;  /* 0x000000111a1a7223 */ /* 0x000fc8000000001d */
[----:B------:R-:W-:-:S04]  /*0ad0*/  FFMA R23, R23, R18, R26 ;  /* 0x0000001217177223 */ /* 0x000fc8000000001a */
[----:B------:R-:W-:-:S07]  /*0ae0*/  FFMA R6, R12, R10, R23 ;  /* 0x0000000a0c067223 */ /* 0x000fce0000000017 */
.L_x_6:
[----:B------:R-:W-:Y:S05]  /*0af0*/  BSYNC.RECONVERGENT B1 ;  /* 0x0000000000017941 */ /* 0x000fea0003800200 */
.L_x_5:
[----:B------:R-:W-:Y:S05]  /*0b00*/  @!P1 BRA `(.L_x_1) ;  /* 0x0000000000c09947 */ /* 0x000fea0003800000 */
[----:B------:R-:W-:Y:S01]  /*0b10*/  ISETP.GE.U32.AND P0, PT, R24, 0x4, PT ;  /* 0x000000041800780c */ /* 0x000fe20003f06070 */
[----:B------:R-:W-:Y:S01]  /*0b20*/  BSSY.RECONVERGENT B1, `(.L_x_7) ;  /* 0x000001e000017945 */ /* 0x000fe20003800200 */
[----:B------:R-:W-:-:S04]  /*0b30*/  LOP3.LUT R4, R4, 0x3, RZ, 0xc0, !PT ;  /* 0x0000000304047812 */ /* 0x000fc800078ec0ff */
[----:B------:R-:W-:-:S07]  /*0b40*/  ISETP.NE.AND P1, PT, R4, RZ, PT ;  /* 0x000000ff0400720c */ /* 0x000fce0003f25270 */
[----:B------:R-:W-:Y:S06]  /*0b50*/  @!P0 BRA `(.L_x_8) ;  /* 0x0000000000688947 */ /* 0x000fec0003800000 */
[----:B------:R-:W0:Y:S08]  /*0b60*/  LDC.64 R8, c[0x0][0x388] ;  /* 0x0000e200ff087b82 */ /* 0x000e300000000a00 */
[----:B------:R-:W1:Y:S01]  /*0b70*/  LDC.64 R10, c[0x0][0x380] ;  /* 0x0000e000ff0a7b82 */ /* 0x000e620000000a00 */
[----:B0-----:R-:W-:-:S07]  /*0b80*/  IMAD.WIDE R12, R3, 0x4, R8 ;  /* 0x00000004030c7825 */ /* 0x001fce00078e0208 */
[----:B------:R-:W0:Y:S01]  /*0b90*/  LDC.64 R8, c[0x0][0x398] ;  /* 0x0000e600ff087b82 */ /* 0x000e220000000a00 */
[----:B------:R-:W0:Y:S04]  /*0ba0*/  LDG.E R15, desc[UR4][R12.64] ;  /* 0x000000040c0f7981 */ /* 0x000e28000c1e1900 */
[----:B------:R-:W2:Y:S04]  /*0bb0*/  LDG.E R17, desc[UR4][R12.64+0x4] ;  /* 0x000004040c117981 */ /* 0x000ea8000c1e1900 */
[----:B------:R-:W3:Y:S04]  /*0bc0*/  LDG.E R19, desc[UR4][R12.64+0x8] ;  /* 0x000008040c137981 */ /* 0x000ee8000c1e1900 */
[----:B------:R-:W4:Y:S01]  /*0bd0*/  LDG.E R7, desc[UR4][R12.64+0xc] ;  /* 0x00000c040c077981 */ /* 0x000f22000c1e1900 */
[----:B-1----:R-:W-:-:S05]  /*0be0*/  IMAD.WIDE R10, R3, 0x4, R10 ;  /* 0x00000004030a7825 */ /* 0x002fca00078e020a */
[----:B------:R-:W5:Y:S04]  /*0bf0*/  LDG.E R5, desc[UR4][R10.64] ;  /* 0x000000040a057981 */ /* 0x000f68000c1e1900 */
[----:B------:R-:W5:Y:S04]  /*0c00*/  LDG.E R2, desc[UR4][R10.64+0x4] ;  /* 0x000004040a027981 */ /* 0x000f68000c1e1900 */
[----:B------:R-:W5:Y:S01]  /*0c10*/  LDG.E R13, desc[UR4][R10.64+0xc] ;  /* 0x00000c040a0d7981 */ /* 0x000f62000c1e1900 */
[----:B0-----:R-:W-:-:S04]  /*0c20*/  IMAD.WIDE R14, R15, 0x4, R8 ;  /* 0x000000040f0e7825 */ /* 0x001fc800078e0208 */
[--C-:B--2---:R-:W-:Y:S02]  /*0c30*/  IMAD.WIDE R16, R17, 0x4, R8.reuse ;  /* 0x0000000411107825 */ /* 0x104fe400078e0208 */
[----:B------:R-:W5:Y:S02]  /*0c40*/  LDG.E R14, desc[UR4][R14.64] ;  /* 0x000000040e0e7981 */ /* 0x000f64000c1e1900 */
[--C-:B---3--:R-:W-:Y:S02]  /*0c50*/  IMAD.WIDE R18, R19, 0x4, R8.reuse ;  /* 0x0000000413127825 */ /* 0x108fe400078e0208 */
[----:B------:R-:W2:Y:S02]  /*0c60*/  LDG.E R16, desc[UR4][R16.64] ;  /* 0x0000000410107981 */ /* 0x000ea4000c1e1900 */
[----:B----4-:R-:W-:Y:S02]  /*0c70*/  IMAD.WIDE R8, R7, 0x4, R8 ;  /* 0x0000000407087825 */ /* 0x010fe400078e0208 */
[----:B------:R-:W3:Y:S04]  /*0c80*/  LDG.E R18, desc[UR4][R18.64] ;  /* 0x0000000412127981 */ /* 0x000ee8000c1e1900 */
[----:B------:R-:W3:Y:S04]  /*0c90*/  LDG.E R7, desc[UR4][R10.64+0x8] ;  /* 0x000008040a077981 */ /* 0x000ee8000c1e1900 */
[----:B------:R-:W4:Y:S01]  /*0ca0*/  LDG.E R8, desc[UR4][R8.64] ;  /* 0x0000000408087981 */ /* 0x000f22000c1e1900 */
[----:B------:R-:W-:Y:S01]  /*0cb0*/  IADD3 R3, PT, PT, R3, 0x4, RZ ;  /* 0x0000000403037810 */ /* 0x000fe20007ffe0ff */
[----:B-----5:R-:W-:-:S04]  /*0cc0*/  FFMA R5, R5, R14, R6 ;  /* 0x0000000e05057223 */ /* 0x020fc80000000006 */
[----:B--2---:R-:W-:-:S04]  /*0cd0*/  FFMA R2, R2, R16, R5 ;  /* 0x0000001002027223 */ /* 0x004fc80000000005 */
[----:B---3--:R-:W-:-:S04]  /*0ce0*/  FFMA R2, R7, R18, R2 ;  /* 0x0000001207027223 */ /* 0x008fc80000000002 */
[----:B----4-:R-:W-:-:S07]  /*0cf0*/  FFMA R6, R13, R8, R2 ;  /* 0x000000080d067223 */ /* 0x010fce0000000002 */
.L_x_8:
[----:B------:R-:W-:Y:S05]  /*0d00*/  BSYNC.RECONVERGENT B1 ;  /* 0x0000000000017941 */ /* 0x000fea0003800200 */
.L_x_7:
[----:B------:R-:W-:Y:S05]  /*0d10*/  @!P1 BRA `(.L_x_1) ;  /* 0x00000000003c9947 */ /* 0x000fea0003800000 */
[----:B------:R-:W0:Y:S01]  /*0d20*/  LDC.64 R16, c[0x0][0x398] ;  /* 0x0000e600ff107b82 */ /* 0x000e220000000a00 */
[----:B------:R-:W-:-:S07]  /*0d30*/  IADD3 R2, PT, PT, -R4, RZ, RZ ;  /* 0x000000ff04027210 */ /* 0x000fce0007ffe1ff */
[----:B------:R-:W1:Y:S08]  /*0d40*/  LDC.64 R12, c[0x0][0x380] ;  /* 0x0000e000ff0c7b82 */ /* 0x000e700000000a00 */
[----:B------:R-:W2:Y:S02]  /*0d50*/  LDC.64 R14, c[0x0][0x388] ;  /* 0x0000e200ff0e7b82 */ /* 0x000ea40000000a00 */
.L_x_9:
[----:B--2---:R-:W-:-:S06]  /*0d60*/  IMAD.WIDE R8, R3, 0x4, R14 ;  /* 0x0000000403087825 */ /* 0x004fcc00078e020e */
[----:B------:R-:W0:Y:S01]  /*0d70*/  LDG.E R9, desc[UR4][R8.64] ;  /* 0x0000000408097981 */ /* 0x000e22000c1e1900 */
[----:B-1----:R-:W-:-:S06]  /*0d80*/  IMAD.WIDE R4, R3, 0x4, R12 ;  /* 0x0000000403047825 */ /* 0x002fcc00078e020c */
[----:B------:R-:W2:Y:S01]  /*0d90*/  LDG.E R5, desc[UR4][R4.64] ;  /* 0x0000000404057981 */ /* 0x000ea2000c1e1900 */
[----:B------:R-:W-:Y:S01]  /*0da0*/  IADD3 R2, PT, PT, R2, 0x1, RZ ;  /* 0x0000000102027810 */ /* 0x000fe20007ffe0ff */
[----:B0-----:R-:W-:-:S06]  /*0db0*/  IMAD.WIDE R10, R9, 0x4, R16 ;  /* 0x00000004090a7825 */ /* 0x001fcc00078e0210 */
[----:B------:R-:W2:Y:S01]  /*0dc0*/  LDG.E R10, desc[UR4][R10.64] ;  /* 0x000000040a0a7981 */ /* 0x000ea2000c1e1900 */
[----:B------:R-:W-:Y:S02]  /*0dd0*/  ISETP.NE.AND P0, PT, R2, RZ, PT ;  /* 0x000000ff0200720c */ /* 0x000fe40003f05270 */
[----:B------:R-:W-:Y:S01]  /*0de0*/  IADD3 R3, PT, PT, R3, 0x1, RZ ;  /* 0x0000000103037810 */ /* 0x000fe20007ffe0ff */
[----:B--2---:R-:W-:-:S10]  /*0df0*/  FFMA R6, R5, R10, R6 ;  /* 0x0000000a05067223 */ /* 0x004fd40000000006 */
[----:B------:R-:W-:Y:S05]  /*0e00*/  @P0 BRA `(.L_x_9) ;  /* 0xfffffffc00d40947 */ /* 0x000fea000383ffff */
.L_x_1:
[----:B------:R-:W-:Y:S05]  /*0e10*/  BSYNC.RECONVERGENT B0 ;  /* 0x0000000000007941 */ /* 0x000fea0003800200 */
.L_x_0:
[----:B------:R-:W0:Y:S02]  /*0e20*/  LDC.64 R2, c[0x0][0x3a0] ;  /* 0x0000e800ff027b82 */ /* 0x000e240000000a00 */
[----:B0-----:R-:W-:-:S05]  /*0e30*/  IMAD.WIDE R2, R0, 0x4, R2 ;  /* 0x0000000400027825 */ /* 0x001fca00078e0202 */
[----:B------:R-:W-:Y:S01]  /*0e40*/  STG.E desc[UR4][R2.64], R6 ;  /* 0x0000000602007986 */ /* 0x000fe2000c101904 */
[----:B------:R-:W-:Y:S05]  /*0e50*/  EXIT ;  /* 0x000000000000794d */ /* 0x000fea0003800000 */
.L_x_10:
[----:B------:R-:W-:-:S00]  /*0e60*/  BRA `(.L_x_10) ;  /* 0xfffffffc00fc7947 */ /* 0x000fc0000383ffff */
[----:B------:R-:W-:-:S00]  /*0e70*/  NOP ;  /* 0x0000000000007918 */ /* 0x000fc00000000000 */
        /* <DEDUP_REMOVED lines=8> */
.L_x_11:


//--------------------- .nv.shared.reserved.0     --------------------------
	.section	.nv.shared.reserved.0,"aw",@nobits
	.weak		__nv_reservedSMEM_offset_0_alias
	.size		__nv_reservedSMEM_offset_0_alias, 0, 64
	.other		__nv_reservedSMEM_offset_0_alias,@"STO_CUDA_RESERVED_SHARED STV_DEFAULT"
__nv_reservedSMEM_offset_0_alias:
	.zero		0
	.zero		64


//--------------------- .nv.constant0._Z15spmv_csr_kernelPKfPKiS2_S0_Pfi --------------------------
	.section	.nv.constant0._Z15spmv_csr_kernelPKfPKiS2_S0_Pfi,"a",@progbits
	.sectionflags	@""
	.align	4
.nv.constant0._Z15spmv_csr_kernelPKfPKiS2_S0_Pfi:
	.zero		940


//--------------------- SYMBOLS --------------------------

	.type		.nv.reservedSmem.offset0,@object
	.size		.nv.reservedSmem.offset0,0x4
